	.headerflags	@"EF_CUDA_TEXMODE_UNIFIED EF_CUDA_64BIT_ADDRESS EF_CUDA_ACCELERATORS EF_CUDA_SM90 EF_CUDA_VIRTUAL_SM(EF_CUDA_SM90)"
	.elftype	@"ET_EXEC"


//--------------------- .nv.info                  --------------------------
	.section	.nv.info,"",@"SHT_CUDA_INFO"
	.align	4


	//----- nvinfo : EIATTR_REGCOUNT
	.align		4
        /*0000*/ 	.byte	0x04, 0x2f
        /*0002*/ 	.short	(.L_1 - .L_0)
	.align		4
.L_0:
        /*0004*/ 	.word	index@(triton_poi_fused_view_2)
        /*0008*/ 	.word	0x00000018


	//----- nvinfo : EIATTR_MIN_STACK_SIZE
	.align		4
.L_1:
        /*000c*/ 	.byte	0x04, 0x12
        /*000e*/ 	.short	(.L_3 - .L_2)
	.align		4
.L_2:
        /*0010*/ 	.word	index@(triton_poi_fused_view_2)
        /*0014*/ 	.word	0x00000000


	//----- nvinfo : EIATTR_FRAME_SIZE
	.align		4
.L_3:
        /*0018*/ 	.byte	0x04, 0x11
        /*001a*/ 	.short	(.L_5 - .L_4)
	.align		4
.L_4:
        /*001c*/ 	.word	index@(triton_poi_fused_view_2)
        /*0020*/ 	.word	0x00000000


	//----- nvinfo : EIATTR_MIN_STACK_SIZE
	.align		4
.L_5:
        /*0024*/ 	.byte	0x04, 0x12
        /*0026*/ 	.short	(.L_7 - .L_6)
	.align		4
.L_6:
        /*0028*/ 	.word	index@(triton_poi_fused_view_2)
        /*002c*/ 	.word	0x00000000
.L_7:


//--------------------- .nv.info.triton_poi_fused_view_2 --------------------------
	.section	.nv.info.triton_poi_fused_view_2,"",@"SHT_CUDA_INFO"
	.sectionflags	@""
	.align	4


	//----- nvinfo : EIATTR_CUDA_API_VERSION
	.align		4
        /*0000*/ 	.byte	0x04, 0x37
        /*0002*/ 	.short	(.L_9 - .L_8)
.L_8:
        /*0004*/ 	.word	0x0000007c


	//----- nvinfo : EIATTR_KPARAM_INFO
	.align		4
.L_9:
        /*0008*/ 	.byte	0x04, 0x17
        /*000a*/ 	.short	(.L_11 - .L_10)
.L_10:
        /*000c*/ 	.word	0x00000000
        /*0010*/ 	.short	0x0003
        /*0012*/ 	.short	0x0014
        /*0014*/ 	.byte	0x00, 0xf0, 0x11, 0x00


	//----- nvinfo : EIATTR_KPARAM_INFO
	.align		4
.L_11:
        /*0018*/ 	.byte	0x04, 0x17
        /*001a*/ 	.short	(.L_13 - .L_12)
.L_12:
        /*001c*/ 	.word	0x00000000
        /*0020*/ 	.short	0x0002
        /*0022*/ 	.short	0x0010
        /*0024*/ 	.byte	0x00, 0xf0, 0x11, 0x00


	//----- nvinfo : EIATTR_KPARAM_INFO
	.align		4
.L_13:
        /*0028*/ 	.byte	0x04, 0x17
        /*002a*/ 	.short	(.L_15 - .L_14)
.L_14:
        /*002c*/ 	.word	0x00000000
        /*0030*/ 	.short	0x0001
        /*0032*/ 	.short	0x0008
        /*0034*/ 	.byte	0x00, 0xf4, 0x21, 0x00


	//----- nvinfo : EIATTR_KPARAM_INFO
	.align		4
.L_15:
        /*0038*/ 	.byte	0x04, 0x17
        /*003a*/ 	.short	(.L_17 - .L_16)
.L_16:
        /*003c*/ 	.word	0x00000000
        /*0040*/ 	.short	0x0000
        /*0042*/ 	.short	0x0000
        /*0044*/ 	.byte	0x00, 0xf4, 0x21, 0x00


	//----- nvinfo : EIATTR_SPARSE_MMA_MASK
	.align		4
.L_17:
        /*0048*/ 	.byte	0x03, 0x50
        /*004a*/ 	.short	0x0000


	//----- nvinfo : EIATTR_MAXREG_COUNT
	.align		4
        /*004c*/ 	.byte	0x03, 0x1b
        /*004e*/ 	.short	0x00ff


	//----- nvinfo : EIATTR_EXIT_INSTR_OFFSETS
	.align		4
        /*0050*/ 	.byte	0x04, 0x1c
        /*0052*/ 	.short	(.L_19 - .L_18)


	//   ....[0]....
.L_18:
        /*0054*/ 	.word	0x00000680


	//   ....[1]....
        /*0058*/ 	.word	0x000006d0


	//----- nvinfo : EIATTR_REQNTID
	.align		4
.L_19:
        /*005c*/ 	.byte	0x04, 0x10
        /*005e*/ 	.short	(.L_21 - .L_20)
.L_20:
        /*0060*/ 	.word	0x00000080
        /*0064*/ 	.word	0x00000001
        /*0068*/ 	.word	0x00000001


	//----- nvinfo : EIATTR_CBANK_PARAM_SIZE
	.align		4
.L_21:
        /*006c*/ 	.byte	0x03, 0x19
        /*006e*/ 	.short	0x0018


	//----- nvinfo : EIATTR_PARAM_CBANK
	.align		4
        /*0070*/ 	.byte	0x04, 0x0a
        /*0072*/ 	.short	(.L_23 - .L_22)
	.align		4
.L_22:
        /*0074*/ 	.word	index@(.nv.constant0.triton_poi_fused_view_2)
        /*0078*/ 	.short	0x0210
        /*007a*/ 	.short	0x0018


	//----- nvinfo : EIATTR_SW_WAR
	.align		4
.L_23:
        /*007c*/ 	.byte	0x04, 0x36
        /*007e*/ 	.short	(.L_25 - .L_24)
.L_24:
        /*0080*/ 	.word	0x00000008
.L_25:


//--------------------- .nv.callgraph             --------------------------
	.section	.nv.callgraph,"",@"SHT_CUDA_CALLGRAPH"
	.align	4
	.sectionentsize	8
	.align		4
        /*0000*/ 	.word	0x00000000
	.align		4
        /*0004*/ 	.word	0xffffffff
	.align		4
        /*0008*/ 	.word	0x00000000
	.align		4
        /*000c*/ 	.word	0xfffffffe
	.align		4
        /*0010*/ 	.word	0x00000000
	.align		4
        /*0014*/ 	.word	0xfffffffd
	.align		4
        /*0018*/ 	.word	0x00000000
	.align		4
        /*001c*/ 	.word	0xfffffffc


//--------------------- .text.triton_poi_fused_view_2 --------------------------
	.section	.text.triton_poi_fused_view_2,"ax",@progbits
	.sectionflags	@"SHF_BARRIERS=1"
	.align	128
        .global         triton_poi_fused_view_2
        .type           triton_poi_fused_view_2,@function
        .size           triton_poi_fused_view_2,(.L_x_1 - triton_poi_fused_view_2)
        .other          triton_poi_fused_view_2,@"STO_CUDA_ENTRY STV_DEFAULT"
triton_poi_fused_view_2:
.text.triton_poi_fused_view_2:
[----:B------:R-:W0:Y:S02]  /*0000*/  LDC R1, c[0x0][0x28] ;  /* 0x00000a00ff017b82 */ /* 0x000e240000000800 */
[----:B------:R-:W1:Y:S01]  /*0010*/  S2R R0, SR_CTAID.X ;  /* 0x0000000000007919 */ /* 0x000e620000002500 */
[----:B------:R-:W2:Y:S01]  /*0020*/  LDC.64 R4, c[0x0][0x210] ;  /* 0x00008400ff047b82 */ /* 0x000ea20000000a00 */
[----:B------:R-:W-:Y:S02]  /*0030*/  CS2R R8, SRZ ;  /* 0x0000000000087805 */ /* 0x000fe4000001ff00 */
[----:B------:R-:W-:Y:S01]  /*0040*/  CS2R R10, SRZ ;  /* 0x00000000000a7805 */ /* 0x000fe2000001ff00 */
[----:B------:R-:W3:Y:S01]  /*0050*/  S2R R2, SR_TID.X ;  /* 0x0000000000027919 */ /* 0x000ee20000002100 */
[----:B------:R-:W-:Y:S01]  /*0060*/  ULDC.64 UR6, c[0x0][0x208] ;  /* 0x0000820000067ab9 */ /* 0x000fe20000000a00 */
[----:B------:R-:W4:Y:S01]  /*0070*/  S2R R3, SR_CTAID.Y ;  /* 0x0000000000037919 */ /* 0x000f220000002600 */
[----:B-1----:R-:W-:Y:S02]  /*0080*/  IMAD.SHL.U32 R0, R0, 0x20, RZ ;  /* 0x0000002000007824 */ /* 0x002fe400078e00ff */
[----:B---3--:R-:W-:Y:S01]  /*0090*/  IMAD.SHL.U32 R7, R2, 0x4, RZ ;  /* 0x0000000402077824 */ /* 0x008fe200078e00ff */
[----:B------:R-:W-:Y:S01]  /*00a0*/  SHF.R.U32.HI R16, RZ, 0x3, R2 ;  /* 0x00000003ff107819 */ /* 0x000fe20000011602 */
[----:B----4-:R-:W-:-:S03]  /*00b0*/  IMAD.SHL.U32 R3, R3, 0x20, RZ ;  /* 0x0000002003037824 */ /* 0x010fc600078e00ff */
[----:B------:R-:W-:Y:S02]  /*00c0*/  LOP3.LUT R12, R0, 0x1c, R7, 0xf8, !PT ;  /* 0x0000001c000c7812 */ /* 0x000fe400078ef807 */
[----:B------:R-:W-:Y:S02]  /*00d0*/  SGXT.U32 R16, R16, 0x4 ;  /* 0x000000041010781a */ /* 0x000fe40000000000 */
[----:B------:R-:W-:Y:S02]  /*00e0*/  ISETP.GE.AND P0, PT, R12, 0x40, PT ;  /* 0x000000400c00780c */ /* 0x000fe40003f06270 */
[----:B------:R-:W-:Y:S02]  /*00f0*/  LOP3.LUT R6, R3, R16, RZ, 0xfc, !PT ;  /* 0x0000001003067212 */ /* 0x000fe400078efcff */
[----:B------:R-:W-:Y:S02]  /*0100*/  LOP3.LUT R7, R3, 0x10, R16, 0xfe, !PT ;  /* 0x0000001003077812 */ /* 0x000fe400078efe10 */
[C---:B------:R-:W-:Y:S01]  /*0110*/  ISETP.LT.AND P1, PT, R6.reuse, 0x58, !P0 ;  /* 0x000000580600780c */ /* 0x040fe20004721270 */
[--C-:B------:R-:W-:Y:S01]  /*0120*/  IMAD R13, R6, 0x40, R12.reuse ;  /* 0x00000040060d7824 */ /* 0x100fe200078e020c */
[C---:B------:R-:W-:Y:S01]  /*0130*/  ISETP.LT.AND P0, PT, R7.reuse, 0x58, !P0 ;  /* 0x000000580700780c */ /* 0x040fe20004701270 */
[----:B------:R-:W-:-:S02]  /*0140*/  IMAD R15, R7, 0x40, R12 ;  /* 0x00000040070f7824 */ /* 0x000fc400078e020c */
[----:B--2---:R-:W-:Y:S01]  /*0150*/  IMAD.WIDE R12, R13, 0x4, R4 ;  /* 0x000000040d0c7825 */ /* 0x004fe200078e0204 */
[----:B------:R-:W-:-:S03]  /*0160*/  CS2R R6, SRZ ;  /* 0x0000000000067805 */ /* 0x000fc6000001ff00 */
[----:B------:R-:W-:Y:S01]  /*0170*/  IMAD.WIDE R14, R15, 0x4, R4 ;  /* 0x000000040f0e7825 */ /* 0x000fe200078e0204 */
[----:B------:R-:W-:-:S03]  /*0180*/  CS2R R4, SRZ ;  /* 0x0000000000047805 */ /* 0x000fc6000001ff00 */
[----:B------:R1:W2:Y:S04]  /*0190*/  @P1 LDG.E.EL.128 R8, desc[UR6][R12.64] ;  /* 0x000000060c081981 */ /* 0x0002a8000c2e1d00 */
[----:B------:R3:W4:Y:S01]  /*01a0*/  @P0 LDG.E.EL.128 R4, desc[UR6][R14.64] ;  /* 0x000000060e040981 */ /* 0x000722000c2e1d00 */
[----:B------:R-:W5:Y:S01]  /*01b0*/  S2UR UR5, SR_CgaCtaId ;  /* 0x00000000000579c3 */ /* 0x000f620000008800 */
[C---:B------:R-:W-:Y:S01]  /*01c0*/  IMAD.SHL.U32 R17, R2.reuse, 0x80, RZ ;  /* 0x0000008002117824 */ /* 0x040fe200078e00ff */
[----:B------:R-:W-:Y:S01]  /*01d0*/  UMOV UR4, 0x400 ;  /* 0x0000040000047882 */ /* 0x000fe20000000000 */
[----:B-1----:R-:W-:-:S03]  /*01e0*/  IMAD.SHL.U32 R12, R2, 0x2, RZ ;  /* 0x00000002020c7824 */ /* 0x002fc600078e00ff */
[----:B------:R-:W-:-:S04]  /*01f0*/  LOP3.LUT R17, R17, 0x380, RZ, 0xc0, !PT ;  /* 0x0000038011117812 */ /* 0x000fc800078ec0ff */
[C---:B------:R-:W-:Y:S02]  /*0200*/  LOP3.LUT R16, R17.reuse, R16, RZ, 0xfc, !PT ;  /* 0x0000001011107212 */ /* 0x040fe400078efcff */
[C---:B------:R-:W-:Y:S02]  /*0210*/  LOP3.LUT R13, R17.reuse, 0x20, RZ, 0xfc, !PT ;  /* 0x00000020110d7812 */ /* 0x040fe400078efcff */
[C---:B------:R-:W-:Y:S02]  /*0220*/  LOP3.LUT R19, R17.reuse, 0x40, RZ, 0xfc, !PT ;  /* 0x0000004011137812 */ /* 0x040fe400078efcff */
[C---:B------:R-:W-:Y:S02]  /*0230*/  LOP3.LUT R21, R17.reuse, 0x60, RZ, 0xfc, !PT ;  /* 0x0000006011157812 */ /* 0x040fe400078efcff */
[-C--:B------:R-:W-:Y:S02]  /*0240*/  LEA.HI R17, R17, R16.reuse, RZ, 0x1c ;  /* 0x0000001011117211 */ /* 0x080fe400078fe0ff */
[----:B---3--:R-:W-:-:S02]  /*0250*/  LEA.HI R14, R13, R16, RZ, 0x1c ;  /* 0x000000100d0e7211 */ /* 0x008fc400078fe0ff */
[-C--:B------:R-:W-:Y:S01]  /*0260*/  LEA.HI R19, R19, R16.reuse, RZ, 0x1c ;  /* 0x0000001013137211 */ /* 0x080fe200078fe0ff */
[----:B-----5:R-:W-:Y:S01]  /*0270*/  UPRMT UR4, UR5, 0x654, UR4 ;  /* 0x0000065405047896 */ /* 0x020fe20008000004 */
[----:B------:R-:W-:Y:S02]  /*0280*/  LEA.HI R21, R21, R16, RZ, 0x1c ;  /* 0x0000001015157211 */ /* 0x000fe400078fe0ff */
[----:B------:R-:W-:Y:S02]  /*0290*/  LOP3.LUT R13, R3, 0x1e, R12, 0xf8, !PT ;  /* 0x0000001e030d7812 */ /* 0x000fe400078ef80c */
[----:B------:R-:W-:Y:S02]  /*02a0*/  LOP3.LUT R12, R12, 0xfe, RZ, 0xc0, !PT ;  /* 0x000000fe0c0c7812 */ /* 0x000fe400078ec0ff */
[----:B------:R-:W-:Y:S02]  /*02b0*/  LEA R17, R17, UR4, 0x2 ;  /* 0x0000000411117c11 */ /* 0x000fe4000f8e10ff */
[----:B------:R-:W-:-:S02]  /*02c0*/  LEA R14, R14, UR4, 0x2 ;  /* 0x000000040e0e7c11 */ /* 0x000fc4000f8e10ff */
[----:B------:R-:W-:Y:S02]  /*02d0*/  LEA R19, R19, UR4, 0x2 ;  /* 0x0000000413137c11 */ /* 0x000fe4000f8e10ff */
[----:B------:R-:W-:Y:S02]  /*02e0*/  LEA R16, R21, UR4, 0x2 ;  /* 0x0000000415107c11 */ /* 0x000fe4000f8e10ff */
[C---:B------:R-:W-:Y:S02]  /*02f0*/  LOP3.LUT R15, R12.reuse, 0x100, RZ, 0xfc, !PT ;  /* 0x000001000c0f7812 */ /* 0x040fe400078efcff */
[----:B------:R-:W-:Y:S02]  /*0300*/  LOP3.LUT R18, R12, 0x200, RZ, 0xfc, !PT ;  /* 0x000002000c127812 */ /* 0x000fe400078efcff */
[----:B------:R-:W-:Y:S02]  /*0310*/  SHF.R.U32.HI R3, RZ, 0x3, R2 ;  /* 0x00000003ff037819 */ /* 0x000fe40000011602 */
[----:B------:R-:W-:-:S02]  /*0320*/  SHF.R.U32.HI R15, RZ, 0x4, R15 ;  /* 0x00000004ff0f7819 */ /* 0x000fc4000001160f */
[----:B------:R-:W-:Y:S02]  /*0330*/  SHF.R.U32.HI R18, RZ, 0x4, R18 ;  /* 0x00000004ff127819 */ /* 0x000fe40000011612 */
[----:B------:R-:W-:Y:S02]  /*0340*/  LOP3.LUT R3, R3, 0xe, RZ, 0xc0, !PT ;  /* 0x0000000e03037812 */ /* 0x000fe400078ec0ff */
[----:B------:R-:W-:Y:S02]  /*0350*/  LOP3.LUT R15, R15, 0x1e, RZ, 0xc0, !PT ;  /* 0x0000001e0f0f7812 */ /* 0x000fe400078ec0ff */
[----:B------:R-:W-:Y:S01]  /*0360*/  ISETP.GE.AND P0, PT, R13, 0x58, PT ;  /* 0x000000580d00780c */ /* 0x000fe20003f06270 */
[C---:B------:R-:W-:Y:S02]  /*0370*/  IMAD.IADD R3, R12.reuse, 0x1, R3 ;  /* 0x000000010c037824 */ /* 0x040fe400078e0203 */
[----:B------:R-:W-:Y:S01]  /*0380*/  IMAD.IADD R15, R12, 0x1, R15 ;  /* 0x000000010c0f7824 */ /* 0x000fe200078e020f */
[----:B--2---:R1:W-:Y:S04]  /*0390*/  STS [R17], R8 ;  /* 0x0000000811007388 */ /* 0x0043e80000000800 */
[----:B------:R2:W-:Y:S04]  /*03a0*/  STS [R14+0x80], R9 ;  /* 0x000080090e007388 */ /* 0x0005e80000000800 */
[----:B------:R3:W-:Y:S01]  /*03b0*/  STS [R19+0x100], R10 ;  /* 0x0001000a13007388 */ /* 0x0007e20000000800 */
[----:B-1----:R-:W-:-:S03]  /*03c0*/  LEA R8, R15, UR4, 0x2 ;  /* 0x000000040f087c11 */ /* 0x002fc6000f8e10ff */
[----:B------:R-:W-:Y:S01]  /*03d0*/  STS [R16+0x180], R11 ;  /* 0x0001800b10007388 */ /* 0x000fe20000000800 */
[----:B------:R-:W-:Y:S02]  /*03e0*/  SHF.R.U32.HI R15, RZ, 0x4, R2 ;  /* 0x00000004ff0f7819 */ /* 0x000fe40000011602 */
[----:B--2---:R-:W-:Y:S01]  /*03f0*/  LOP3.LUT R9, R18, 0x2e, RZ, 0xc0, !PT ;  /* 0x0000002e12097812 */ /* 0x004fe200078ec0ff */
[----:B----4-:R1:W-:Y:S01]  /*0400*/  STS [R17+0x40], R4 ;  /* 0x0000400411007388 */ /* 0x0103e20000000800 */
[----:B------:R-:W-:Y:S02]  /*0410*/  SGXT.U32 R15, R15, 0x3 ;  /* 0x000000030f0f781a */ /* 0x000fe40000000000 */
[----:B---3--:R-:W-:Y:S01]  /*0420*/  LEA R10, R3, UR4, 0x2 ;  /* 0x00000004030a7c11 */ /* 0x008fe2000f8e10ff */
[----:B------:R2:W-:Y:S01]  /*0430*/  STS [R14+0xc0], R5 ;  /* 0x0000c0050e007388 */ /* 0x0005e20000000800 */
[----:B------:R-:W-:Y:S01]  /*0440*/  IMAD.IADD R9, R12, 0x1, R9 ;  /* 0x000000010c097824 */ /* 0x000fe200078e0209 */
[----:B------:R-:W3:Y:S01]  /*0450*/  LDC.64 R2, c[0x0][0x218] ;  /* 0x00008600ff027b82 */ /* 0x000ee20000000a00 */
[----:B------:R-:W-:Y:S01]  /*0460*/  LOP3.LUT R15, R0, R15, RZ, 0xfc, !PT ;  /* 0x0000000f000f7212 */ /* 0x000fe200078efcff */
[----:B------:R4:W-:Y:S02]  /*0470*/  STS [R19+0x140], R6 ;  /* 0x0001400613007388 */ /* 0x0009e40000000800 */
[----:B-1----:R-:W-:-:S02]  /*0480*/  LEA R4, R9, UR4, 0x2 ;  /* 0x0000000409047c11 */ /* 0x002fc4000f8e10ff */
[----:B------:R3:W-:Y:S01]  /*0490*/  STS [R16+0x1c0], R7 ;  /* 0x0001c00710007388 */ /* 0x0007e20000000800 */
[----:B------:R-:W-:Y:S01]  /*04a0*/  LOP3.LUT R0, R15, 0x8, RZ, 0xfc, !PT ;  /* 0x000000080f007812 */ /* 0x000fe200078efcff */
[----:B--2---:R-:W-:Y:S01]  /*04b0*/  IMAD.HI R14, R13, 0x2e8ba2e9, RZ ;  /* 0x2e8ba2e90d0e7827 */ /* 0x004fe200078e02ff */
[----:B------:R-:W-:Y:S02]  /*04c0*/  BAR.SYNC.DEFER_BLOCKING 0x0 ;  /* 0x0000000000007b1d */ /* 0x000fe40000010000 */
[----:B------:R-:W-:Y:S02]  /*04d0*/  ISETP.LT.AND P1, PT, R0, 0x40, !P0 ;  /* 0x000000400000780c */ /* 0x000fe40004721270 */
[----:B------:R-:W-:Y:S02]  /*04e0*/  SHF.R.U32.HI R17, RZ, 0x1f, R14 ;  /* 0x0000001fff117819 */ /* 0x000fe4000001160e */
[----:B------:R-:W-:Y:S02]  /*04f0*/  LOP3.LUT R0, R12, 0x300, RZ, 0xfc, !PT ;  /* 0x000003000c007812 */ /* 0x000fe400078efcff */
[----:B------:R-:W-:-:S02]  /*0500*/  LEA.HI.SX32 R14, R14, R17, 0x1e ;  /* 0x000000110e0e7211 */ /* 0x000fc400078ff2ff */
[C---:B----4-:R-:W-:Y:S02]  /*0510*/  LOP3.LUT R6, R15.reuse, 0x10, RZ, 0xfc, !PT ;  /* 0x000000100f067812 */ /* 0x050fe400078efcff */
[----:B------:R-:W-:Y:S01]  /*0520*/  ISETP.LT.AND P2, PT, R15, 0x40, !P0 ;  /* 0x000000400f00780c */ /* 0x000fe20004741270 */
[----:B------:R-:W-:Y:S01]  /*0530*/  IMAD R13, R14, -0x16, R13 ;  /* 0xffffffea0e0d7824 */ /* 0x000fe200078e020d */
[----:B------:R-:W-:Y:S02]  /*0540*/  SHF.R.U32.HI R0, RZ, 0x4, R0 ;  /* 0x00000004ff007819 */ /* 0x000fe40000011600 */
[----:B------:R-:W-:Y:S01]  /*0550*/  ISETP.LT.AND P3, PT, R6, 0x40, !P0 ;  /* 0x000000400600780c */ /* 0x000fe20004761270 */
[----:B------:R-:W-:Y:S01]  /*0560*/  IMAD R14, R14, 0x580, R13 ;  /* 0x000005800e0e7824 */ /* 0x000fe200078e020d */
[----:B------:R-:W-:-:S03]  /*0570*/  LOP3.LUT R21, R0, 0x3e, RZ, 0xc0, !PT ;  /* 0x0000003e00157812 */ /* 0x000fc600078ec0ff */
[C---:B------:R-:W-:Y:S01]  /*0580*/  IMAD R17, R15.reuse, 0x16, R14 ;  /* 0x000000160f117824 */ /* 0x040fe200078e020e */
[----:B------:R-:W-:Y:S01]  /*0590*/  LOP3.LUT R15, R15, 0x18, RZ, 0xfc, !PT ;  /* 0x000000180f0f7812 */ /* 0x000fe200078efcff */
[----:B------:R-:W-:Y:S01]  /*05a0*/  IMAD.IADD R21, R12, 0x1, R21 ;  /* 0x000000010c157824 */ /* 0x000fe200078e0215 */
[----:B------:R-:W1:Y:S02]  /*05b0*/  LDS.64 R10, [R10] ;  /* 0x000000000a0a7984 */ /* 0x000e640000000a00 */
[----:B------:R-:W-:Y:S01]  /*05c0*/  ISETP.LT.AND P0, PT, R15, 0x40, !P0 ;  /* 0x000000400f00780c */ /* 0x000fe20004701270 */
[----:B------:R-:W-:Y:S01]  /*05d0*/  VIADD R13, R17, 0xb0 ;  /* 0x000000b0110d7836 */ /* 0x000fe20000000000 */
[----:B------:R-:W-:Y:S01]  /*05e0*/  LEA R21, R21, UR4, 0x2 ;  /* 0x0000000415157c11 */ /* 0x000fe2000f8e10ff */
[----:B------:R-:W2:Y:S01]  /*05f0*/  LDS.64 R8, [R8+0x400] ;  /* 0x0004000008087984 */ /* 0x000ea20000000a00 */
[C---:B------:R-:W-:Y:S02]  /*0600*/  VIADD R19, R17.reuse, 0x160 ;  /* 0x0000016011137836 */ /* 0x040fe40000000000 */
[--C-:B---3--:R-:W-:Y:S01]  /*0610*/  IMAD.WIDE R6, R17, 0x4, R2.reuse ;  /* 0x0000000411067825 */ /* 0x108fe200078e0202 */
[----:B------:R-:W3:Y:S03]  /*0620*/  LDS.64 R4, [R4+0x800] ;  /* 0x0008000004047984 */ /* 0x000ee60000000a00 */
[----:B------:R-:W-:-:S04]  /*0630*/  IMAD.WIDE R14, R13, 0x4, R2 ;  /* 0x000000040d0e7825 */ /* 0x000fc800078e0202 */
[----:B------:R-:W-:Y:S01]  /*0640*/  IMAD.WIDE R12, R19, 0x4, R2 ;  /* 0x00000004130c7825 */ /* 0x000fe200078e0202 */
[----:B-1----:R1:W-:Y:S04]  /*0650*/  @P2 STG.E.64 desc[UR6][R6.64], R10 ;  /* 0x0000000a06002986 */ /* 0x0023e8000c101b06 */
[----:B--2---:R1:W-:Y:S04]  /*0660*/  @P1 STG.E.64 desc[UR6][R14.64], R8 ;  /* 0x000000080e001986 */ /* 0x0043e8000c101b06 */
[----:B---3--:R1:W-:Y:S01]  /*0670*/  @P3 STG.E.64 desc[UR6][R12.64], R4 ;  /* 0x000000040c003986 */ /* 0x0083e2000c101b06 */
[----:B------:R-:W-:Y:S05]  /*0680*/  @!P0 EXIT ;  /* 0x000000000000894d */ /* 0x000fea0003800000 */
[----:B------:R-:W0:Y:S01]  /*0690*/  LDS.64 R20, [R21+0xc00] ;  /* 0x000c000015147984 */ /* 0x000e220000000a00 */
[----:B------:R-:W-:-:S04]  /*06a0*/  VIADD R17, R17, 0x210 ;  /* 0x0000021011117836 */ /* 0x000fc80000000000 */
[----:B------:R-:W-:-:S05]  /*06b0*/  IMAD.WIDE R2, R17, 0x4, R2 ;  /* 0x0000000411027825 */ /* 0x000fca00078e0202 */
[----:B0-----:R-:W-:Y:S01]  /*06c0*/  STG.E.64 desc[UR6][R2.64], R20 ;  /* 0x0000001402007986 */ /* 0x001fe2000c101b06 */
[----:B------:R-:W-:Y:S05]  /*06d0*/  EXIT ;  /* 0x000000000000794d */ /* 0x000fea0003800000 */
.L_x_0:
[----:B------:R-:W-:-:S00]  /*06e0*/  BRA `(.L_x_0) ;  /* 0xfffffffc00fc7947 */ /* 0x000fc0000383ffff */
[----:B------:R-:W-:-:S00]  /*06f0*/  NOP ;  /* 0x0000000000007918 */ /* 0x000fc00000000000 */
        /* <DEDUP_REMOVED lines=8> */
.L_x_1:


//--------------------- .nv.shared.triton_poi_fused_view_2 --------------------------
	.section	.nv.shared.triton_poi_fused_view_2,"aw",@nobits
	.sectionflags	@""
	.align	16
	.zero		1024


//--------------------- .nv.constant0.triton_poi_fused_view_2 --------------------------
	.section	.nv.constant0.triton_poi_fused_view_2,"a",@progbits
	.sectionflags	@""
	.align	4
.nv.constant0.triton_poi_fused_view_2:
	.zero		552
